	.headerflags	@"EF_CUDA_TEXMODE_UNIFIED EF_CUDA_64BIT_ADDRESS EF_CUDA_ACCELERATORS EF_CUDA_SM90 EF_CUDA_VIRTUAL_SM(EF_CUDA_SM90)"
	.elftype	@"ET_EXEC"


//--------------------- .nv.info                  --------------------------
	.section	.nv.info,"",@"SHT_CUDA_INFO"
	.align	4


	//----- nvinfo : EIATTR_REGCOUNT
	.align		4
        /*0000*/ 	.byte	0x04, 0x2f
        /*0002*/ 	.short	(.L_3 - .L_2)
	.align		4
.L_2:
        /*0004*/ 	.word	index@(triton_poi_fused__native_batch_norm_legit_no_training_relu_27)
        /*0008*/ 	.word	0x00000024


	//----- nvinfo : EIATTR_MIN_STACK_SIZE
	.align		4
.L_3:
        /*000c*/ 	.byte	0x04, 0x12
        /*000e*/ 	.short	(.L_5 - .L_4)
	.align		4
.L_4:
        /*0010*/ 	.word	index@(triton_poi_fused__native_batch_norm_legit_no_training_relu_27)
        /*0014*/ 	.word	0x00000000


	//----- nvinfo : EIATTR_FRAME_SIZE
	.align		4
.L_5:
        /*0018*/ 	.byte	0x04, 0x11
        /*001a*/ 	.short	(.L_7 - .L_6)
	.align		4
.L_6:
        /*001c*/ 	.word	index@(triton_poi_fused__native_batch_norm_legit_no_training_relu_27)
        /*0020*/ 	.word	0x00000000


	//----- nvinfo : EIATTR_MIN_STACK_SIZE
	.align		4
.L_7:
        /*0024*/ 	.byte	0x04, 0x12
        /*0026*/ 	.short	(.L_9 - .L_8)
	.align		4
.L_8:
        /*0028*/ 	.word	index@(triton_poi_fused__native_batch_norm_legit_no_training_relu_27)
        /*002c*/ 	.word	0x00000000
.L_9:


//--------------------- .nv.info.triton_poi_fused__native_batch_norm_legit_no_training_relu_27 --------------------------
	.section	.nv.info.triton_poi_fused__native_batch_norm_legit_no_training_relu_27,"",@"SHT_CUDA_INFO"
	.sectionflags	@""
	.align	4


	//----- nvinfo : EIATTR_CUDA_API_VERSION
	.align		4
        /*0000*/ 	.byte	0x04, 0x37
        /*0002*/ 	.short	(.L_11 - .L_10)
.L_10:
        /*0004*/ 	.word	0x0000007c


	//----- nvinfo : EIATTR_KPARAM_INFO
	.align		4
.L_11:
        /*0008*/ 	.byte	0x04, 0x17
        /*000a*/ 	.short	(.L_13 - .L_12)
.L_12:
        /*000c*/ 	.word	0x00000000
        /*0010*/ 	.short	0x0006
        /*0012*/ 	.short	0x0030
        /*0014*/ 	.byte	0x00, 0xf0, 0x11, 0x00


	//----- nvinfo : EIATTR_KPARAM_INFO
	.align		4
.L_13:
        /*0018*/ 	.byte	0x04, 0x17
        /*001a*/ 	.short	(.L_15 - .L_14)
.L_14:
        /*001c*/ 	.word	0x00000000
        /*0020*/ 	.short	0x0005
        /*0022*/ 	.short	0x0028
        /*0024*/ 	.byte	0x00, 0xf4, 0x21, 0x00


	//----- nvinfo : EIATTR_KPARAM_INFO
	.align		4
.L_15:
        /*0028*/ 	.byte	0x04, 0x17
        /*002a*/ 	.short	(.L_17 - .L_16)
.L_16:
        /*002c*/ 	.word	0x00000000
        /*0030*/ 	.short	0x0004
        /*0032*/ 	.short	0x0020
        /*0034*/ 	.byte	0x00, 0xf4, 0x21, 0x00


	//----- nvinfo : EIATTR_KPARAM_INFO
	.align		4
.L_17:
        /*0038*/ 	.byte	0x04, 0x17
        /*003a*/ 	.short	(.L_19 - .L_18)
.L_18:
        /*003c*/ 	.word	0x00000000
        /*0040*/ 	.short	0x0003
        /*0042*/ 	.short	0x0018
        /*0044*/ 	.byte	0x00, 0xf4, 0x21, 0x00


	//----- nvinfo : EIATTR_KPARAM_INFO
	.align		4
.L_19:
        /*0048*/ 	.byte	0x04, 0x17
        /*004a*/ 	.short	(.L_21 - .L_20)
.L_20:
        /*004c*/ 	.word	0x00000000
        /*0050*/ 	.short	0x0002
        /*0052*/ 	.short	0x0010
        /*0054*/ 	.byte	0x00, 0xf4, 0x21, 0x00


	//----- nvinfo : EIATTR_KPARAM_INFO
	.align		4
.L_21:
        /*0058*/ 	.byte	0x04, 0x17
        /*005a*/ 	.short	(.L_23 - .L_22)
.L_22:
        /*005c*/ 	.word	0x00000000
        /*0060*/ 	.short	0x0001
        /*0062*/ 	.short	0x0008
        /*0064*/ 	.byte	0x00, 0xf4, 0x21, 0x00


	//----- nvinfo : EIATTR_KPARAM_INFO
	.align		4
.L_23:
        /*0068*/ 	.byte	0x04, 0x17
        /*006a*/ 	.short	(.L_25 - .L_24)
.L_24:
        /*006c*/ 	.word	0x00000000
        /*0070*/ 	.short	0x0000
        /*0072*/ 	.short	0x0000
        /*0074*/ 	.byte	0x00, 0xf4, 0x21, 0x00


	//----- nvinfo : EIATTR_SPARSE_MMA_MASK
	.align		4
.L_25:
        /*0078*/ 	.byte	0x03, 0x50
        /*007a*/ 	.short	0x0000


	//----- nvinfo : EIATTR_MAXREG_COUNT
	.align		4
        /*007c*/ 	.byte	0x03, 0x1b
        /*007e*/ 	.short	0x00ff


	//----- nvinfo : EIATTR_EXIT_INSTR_OFFSETS
	.align		4
        /*0080*/ 	.byte	0x04, 0x1c
        /*0082*/ 	.short	(.L_27 - .L_26)


	//   ....[0]....
.L_26:
        /*0084*/ 	.word	0x00000b30


	//   ....[1]....
        /*0088*/ 	.word	0x00000b50


	//----- nvinfo : EIATTR_REQNTID
	.align		4
.L_27:
        /*008c*/ 	.byte	0x04, 0x10
        /*008e*/ 	.short	(.L_29 - .L_28)
.L_28:
        /*0090*/ 	.word	0x00000080
        /*0094*/ 	.word	0x00000001
        /*0098*/ 	.word	0x00000001


	//----- nvinfo : EIATTR_CBANK_PARAM_SIZE
	.align		4
.L_29:
        /*009c*/ 	.byte	0x03, 0x19
        /*009e*/ 	.short	0x0034


	//----- nvinfo : EIATTR_PARAM_CBANK
	.align		4
        /*00a0*/ 	.byte	0x04, 0x0a
        /*00a2*/ 	.short	(.L_31 - .L_30)
	.align		4
.L_30:
        /*00a4*/ 	.word	index@(.nv.constant0.triton_poi_fused__native_batch_norm_legit_no_training_relu_27)
        /*00a8*/ 	.short	0x0210
        /*00aa*/ 	.short	0x0034


	//----- nvinfo : EIATTR_SW_WAR
	.align		4
.L_31:
        /*00ac*/ 	.byte	0x04, 0x36
        /*00ae*/ 	.short	(.L_33 - .L_32)
.L_32:
        /*00b0*/ 	.word	0x00000008
.L_33:


//--------------------- .nv.callgraph             --------------------------
	.section	.nv.callgraph,"",@"SHT_CUDA_CALLGRAPH"
	.align	4
	.sectionentsize	8
	.align		4
        /*0000*/ 	.word	0x00000000
	.align		4
        /*0004*/ 	.word	0xffffffff
	.align		4
        /*0008*/ 	.word	0x00000000
	.align		4
        /*000c*/ 	.word	0xfffffffe
	.align		4
        /*0010*/ 	.word	0x00000000
	.align		4
        /*0014*/ 	.word	0xfffffffd
	.align		4
        /*0018*/ 	.word	0x00000000
	.align		4
        /*001c*/ 	.word	0xfffffffc


//--------------------- .nv.constant4             --------------------------
	.section	.nv.constant4,"a",@progbits
	.align	8
	.align		8
.nv.constant4:
        /*0000*/ 	.dword	_$_str
	.align		8
        /*0008*/ 	.dword	_$_str_$_2


//--------------------- .text.triton_poi_fused__native_batch_norm_legit_no_training_relu_27 --------------------------
	.section	.text.triton_poi_fused__native_batch_norm_legit_no_training_relu_27,"ax",@progbits
	.align	128
        .global         triton_poi_fused__native_batch_norm_legit_no_training_relu_27
        .type           triton_poi_fused__native_batch_norm_legit_no_training_relu_27,@function
        .size           triton_poi_fused__native_batch_norm_legit_no_training_relu_27,(.L_x_1 - triton_poi_fused__native_batch_norm_legit_no_training_relu_27)
        .other          triton_poi_fused__native_batch_norm_legit_no_training_relu_27,@"STO_CUDA_ENTRY STV_DEFAULT"
triton_poi_fused__native_batch_norm_legit_no_training_relu_27:
.text.triton_poi_fused__native_batch_norm_legit_no_training_relu_27:
[----:B------:R-:W0:Y:S02]  /*0000*/  LDC R1, c[0x0][0x28] ;  /* 0x00000a00ff017b82 */ /* 0x000e240000000800 */
[----:B------:R-:W1:Y:S01]  /*0010*/  S2R R0, SR_TID.X ;  /* 0x0000000000007919 */ /* 0x000e620000002100 */
[----:B------:R-:W2:Y:S01]  /*0020*/  LDC.64 R28, c[0x0][0x220] ;  /* 0x00008800ff1c7b82 */ /* 0x000ea20000000a00 */
[----:B------:R-:W3:Y:S07]  /*0030*/  S2R R3, SR_CTAID.X ;  /* 0x0000000000037919 */ /* 0x000eee0000002500 */
[----:B------:R-:W4:Y:S01]  /*0040*/  LDC.64 R32, c[0x0][0x210] ;  /* 0x00008400ff207b82 */ /* 0x000f220000000a00 */
[----:B------:R-:W-:Y:S01]  /*0050*/  ULDC.64 UR4, c[0x0][0x208] ;  /* 0x0000820000047ab9 */ /* 0x000fe20000000a00 */
[----:B------:R-:W-:-:S02]  /*0060*/  CS2R R4, SRZ ;  /* 0x0000000000047805 */ /* 0x000fc4000001ff00 */
[----:B------:R-:W-:Y:S02]  /*0070*/  CS2R R6, SRZ ;  /* 0x0000000000067805 */ /* 0x000fe4000001ff00 */
[----:B------:R-:W-:Y:S02]  /*0080*/  CS2R R8, SRZ ;  /* 0x0000000000087805 */ /* 0x000fe4000001ff00 */
[----:B------:R-:W-:Y:S01]  /*0090*/  CS2R R10, SRZ ;  /* 0x00000000000a7805 */ /* 0x000fe2000001ff00 */
[----:B------:R-:W5:Y:S01]  /*00a0*/  LDC.64 R30, c[0x0][0x218] ;  /* 0x00008600ff1e7b82 */ /* 0x000f620000000a00 */
[----:B-1----:R-:W-:-:S04]  /*00b0*/  SHF.L.U32 R0, R0, 0x2, RZ ;  /* 0x0000000200007819 */ /* 0x002fc800000006ff */
[----:B------:R-:W-:Y:S02]  /*00c0*/  LOP3.LUT R0, R0, 0x1fc, RZ, 0xc0, !PT ;  /* 0x000001fc00007812 */ /* 0x000fe400078ec0ff */
[----:B---3--:R-:W-:Y:S02]  /*00d0*/  SHF.R.S32.HI R2, RZ, 0x15, R3 ;  /* 0x00000015ff027819 */ /* 0x008fe40000011403 */
[----:B------:R-:W-:Y:S02]  /*00e0*/  LEA R0, R3, R0, 0xa ;  /* 0x0000000003007211 */ /* 0x000fe400078e50ff */
[----:B------:R-:W-:Y:S02]  /*00f0*/  SGXT R3, R2, 0x1 ;  /* 0x000000010203781a */ /* 0x000fe40000000200 */
[----:B------:R-:W-:Y:S02]  /*0100*/  ISETP.GE.AND P1, PT, R0, 0xe8900, PT ;  /* 0x000e89000000780c */ /* 0x000fe40003f26270 */
[----:B------:R-:W-:-:S02]  /*0110*/  CS2R R12, SRZ ;  /* 0x00000000000c7805 */ /* 0x000fc4000001ff00 */
[----:B------:R-:W-:Y:S02]  /*0120*/  LEA.HI R3, R3, R0, RZ, 0x6 ;  /* 0x0000000003037211 */ /* 0x000fe400078f30ff */
[----:B------:R-:W-:Y:S01]  /*0130*/  CS2R R14, SRZ ;  /* 0x00000000000e7805 */ /* 0x000fe2000001ff00 */
[----:B----4-:R-:W-:Y:S01]  /*0140*/  IMAD.WIDE R32, R0, 0x4, R32 ;  /* 0x0000000400207825 */ /* 0x010fe200078e0220 */
[----:B------:R-:W-:-:S04]  /*0150*/  LOP3.LUT R3, R3, 0xffffffc0, RZ, 0xc0, !PT ;  /* 0xffffffc003037812 */ /* 0x000fc800078ec0ff */
[----:B------:R-:W-:Y:S01]  /*0160*/  IADD3 R2, R0, -R3, RZ ;  /* 0x8000000300027210 */ /* 0x000fe20007ffe0ff */
[----:B------:R-:W3:Y:S04]  /*0170*/  @!P1 LDG.E.128 R4, desc[UR4][R32.64] ;  /* 0x0000000420049981 */ /* 0x000ee8000c1e1d00 */
[----:B--2---:R-:W-:-:S04]  /*0180*/  IMAD.WIDE R28, R2, 0x4, R28 ;  /* 0x00000004021c7825 */ /* 0x004fc800078e021c */
[----:B-----5:R-:W-:Y:S01]  /*0190*/  IMAD.WIDE R30, R2, 0x4, R30 ;  /* 0x00000004021e7825 */ /* 0x020fe200078e021e */
[----:B------:R-:W2:Y:S04]  /*01a0*/  @!P1 LDG.E.EL.128 R12, desc[UR4][R28.64] ;  /* 0x000000041c0c9981 */ /* 0x000ea8000c2e1d00 */
[----:B------:R-:W3:Y:S01]  /*01b0*/  @!P1 LDG.E.EL.128 R8, desc[UR4][R30.64] ;  /* 0x000000041e089981 */ /* 0x000ee2000c2e1d00 */
[----:B------:R-:W-:-:S04]  /*01c0*/  IADD3 R3, R0, 0x200, RZ ;  /* 0x0000020000037810 */ /* 0x000fc80007ffe0ff */
[----:B------:R-:W-:Y:S02]  /*01d0*/  ISETP.GE.AND P0, PT, R3, 0xe8900, PT ;  /* 0x000e89000300780c */ /* 0x000fe40003f06270 */
[----:B------:R-:W-:Y:S02]  /*01e0*/  CS2R R24, SRZ ;  /* 0x0000000000187805 */ /* 0x000fe4000001ff00 */
[----:B------:R-:W-:Y:S02]  /*01f0*/  CS2R R26, SRZ ;  /* 0x00000000001a7805 */ /* 0x000fe4000001ff00 */
[----:B------:R-:W-:Y:S02]  /*0200*/  CS2R R16, SRZ ;  /* 0x0000000000107805 */ /* 0x000fe4000001ff00 */
[----:B------:R-:W-:Y:S02]  /*0210*/  CS2R R18, SRZ ;  /* 0x0000000000127805 */ /* 0x000fe4000001ff00 */
[----:B------:R-:W-:-:S02]  /*0220*/  CS2R R20, SRZ ;  /* 0x0000000000147805 */ /* 0x000fc4000001ff00 */
[----:B------:R-:W-:Y:S01]  /*0230*/  CS2R R22, SRZ ;  /* 0x0000000000167805 */ /* 0x000fe2000001ff00 */
[----:B------:R-:W4:Y:S04]  /*0240*/  @!P0 LDG.E.EL.128 R24, desc[UR4][R28.64] ;  /* 0x000000041c188981 */ /* 0x000f28000c2e1d00 */
[----:B------:R-:W5:Y:S04]  /*0250*/  @!P0 LDG.E.128 R16, desc[UR4][R32.64+0x800] ;  /* 0x0008000420108981 */ /* 0x000f68000c1e1d00 */
[----:B------:R1:W5:Y:S01]  /*0260*/  @!P0 LDG.E.EL.128 R20, desc[UR4][R30.64] ;  /* 0x000000041e148981 */ /* 0x000362000c2e1d00 */
[----:B------:R-:W-:Y:S01]  /*0270*/  HFMA2.MMA R3, -RZ, RZ, 1.625, 0 ;  /* 0x3e800000ff037435 */ /* 0x000fe200000001ff */
[----:B-1----:R-:W1:Y:S02]  /*0280*/  LDC.64 R30, c[0x0][0x230] ;  /* 0x00008c00ff1e7b82 */ /* 0x002e640000000a00 */
[----:B-1----:R-:W-:-:S04]  /*0290*/  IMAD.WIDE R30, R2, 0x4, R30 ;  /* 0x00000004021e7825 */ /* 0x002fc800078e021e */
[----:B--2---:R-:W-:Y:S01]  /*02a0*/  FADD R12, R12, 0.0010000000474974513054 ;  /* 0x3a83126f0c0c7421 */ /* 0x004fe20000000000 */
[----:B---3--:R-:W-:-:S05]  /*02b0*/  FADD R5, -R9, R5 ;  /* 0x0000000509057221 */ /* 0x008fca0000000100 */
[----:B------:R-:W1:Y:S01]  /*02c0*/  MUFU.SQRT R12, R12 ;  /* 0x0000000c000c7308 */ /* 0x000e620000002000 */
[----:B------:R-:W-:Y:S01]  /*02d0*/  FADD R9, R13, 0.0010000000474974513054 ;  /* 0x3a83126f0d097421 */ /* 0x000fe20000000000 */
[----:B------:R-:W-:Y:S01]  /*02e0*/  FADD R4, -R8, R4 ;  /* 0x0000000408047221 */ /* 0x000fe20000000100 */
[----:B------:R-:W-:Y:S01]  /*02f0*/  FADD R8, R14, 0.0010000000474974513054 ;  /* 0x3a83126f0e087421 */ /* 0x000fe20000000000 */
[----:B------:R-:W-:-:S04]  /*0300*/  FADD R14, R15, 0.0010000000474974513054 ;  /* 0x3a83126f0f0e7421 */ /* 0x000fc80000000000 */
[----:B------:R-:W2:Y:S01]  /*0310*/  MUFU.SQRT R9, R9 ;  /* 0x0000000900097308 */ /* 0x000ea20000002000 */
[----:B-1----:R-:W-:-:S07]  /*0320*/  FSETP.GT.AND P5, PT, R12, 8.50705917302346158658e+37, PT ;  /* 0x7e8000000c00780b */ /* 0x002fce0003fa4000 */
[----:B------:R-:W1:Y:S01]  /*0330*/  MUFU.SQRT R8, R8 ;  /* 0x0000000800087308 */ /* 0x000e620000002000 */
[----:B------:R-:W-:Y:S01]  /*0340*/  FSETP.GEU.AND P2, PT, R12, 1.175494350822287508e-38, PT ;  /* 0x008000000c00780b */ /* 0x000fe20003f4e000 */
[----:B----4-:R-:W-:-:S06]  /*0350*/  FADD R24, R24, 0.0010000000474974513054 ;  /* 0x3a83126f18187421 */ /* 0x010fcc0000000000 */
[----:B------:R-:W3:Y:S01]  /*0360*/  MUFU.SQRT R14, R14 ;  /* 0x0000000e000e7308 */ /* 0x000ee20000002000 */
[C---:B--2---:R-:W-:Y:S01]  /*0370*/  FSETP.GT.AND P3, PT, R9.reuse, 8.50705917302346158658e+37, PT ;  /* 0x7e8000000900780b */ /* 0x044fe20003f64000 */
[----:B------:R-:W-:Y:S01]  /*0380*/  FADD R10, -R10, R6 ;  /* 0x000000060a0a7221 */ /* 0x000fe20000000100 */
[----:B------:R-:W-:Y:S01]  /*0390*/  FSETP.GEU.AND P4, PT, R9, 1.175494350822287508e-38, PT ;  /* 0x008000000900780b */ /* 0x000fe20003f8e000 */
[----:B------:R-:W-:Y:S01]  /*03a0*/  @P5 FMUL R12, R12, 0.25 ;  /* 0x3e8000000c0c5820 */ /* 0x000fe20000400000 */
[----:B------:R-:W-:-:S03]  /*03b0*/  FSEL R6, R3, 1, P5 ;  /* 0x3f80000003067808 */ /* 0x000fc60002800000 */
[----:B------:R-:W2:Y:S01]  /*03c0*/  MUFU.SQRT R15, R24 ;  /* 0x00000018000f7308 */ /* 0x000ea20000002000 */
[----:B------:R-:W-:Y:S01]  /*03d0*/  FADD R13, R25, 0.0010000000474974513054 ;  /* 0x3a83126f190d7421 */ /* 0x000fe20000000000 */
[----:B------:R-:W-:Y:S01]  /*03e0*/  FADD R26, R26, 0.0010000000474974513054 ;  /* 0x3a83126f1a1a7421 */ /* 0x000fe20000000000 */
[----:B------:R-:W-:Y:S01]  /*03f0*/  @!P2 FMUL R12, R12, 16777216 ;  /* 0x4b8000000c0ca820 */ /* 0x000fe20000400000 */
[----:B------:R-:W-:Y:S01]  /*0400*/  @!P2 FMUL R6, R6, 16777216 ;  /* 0x4b8000000606a820 */ /* 0x000fe20000400000 */
[----:B-1----:R-:W-:Y:S01]  /*0410*/  FSETP.GT.AND P6, PT, R8, 8.50705917302346158658e+37, PT ;  /* 0x7e8000000800780b */ /* 0x002fe20003fc4000 */
[----:B-----5:R-:W-:Y:S01]  /*0420*/  FADD R16, -R20, R16 ;  /* 0x0000001014107221 */ /* 0x020fe20000000100 */
[----:B---3--:R-:W-:Y:S01]  /*0430*/  FSETP.GT.AND P2, PT, R14, 8.50705917302346158658e+37, PT ;  /* 0x7e8000000e00780b */ /* 0x008fe20003f44000 */
[----:B------:R-:W1:Y:S01]  /*0440*/  MUFU.SQRT R13, R13 ;  /* 0x0000000d000d7308 */ /* 0x000e620000002000 */
[----:B------:R-:W-:Y:S01]  /*0450*/  FSEL R20, R3, 1, P3 ;  /* 0x3f80000003147808 */ /* 0x000fe20001800000 */
[----:B------:R-:W-:Y:S01]  /*0460*/  @P3 FMUL R9, R9, 0.25 ;  /* 0x3e80000009093820 */ /* 0x000fe20000400000 */
[----:B------:R-:W-:-:S02]  /*0470*/  FSETP.GEU.AND P5, PT, R8, 1.175494350822287508e-38, PT ;  /* 0x008000000800780b */ /* 0x000fc40003fae000 */
[----:B------:R-:W-:-:S03]  /*0480*/  FSETP.GEU.AND P3, PT, R14, 1.175494350822287508e-38, PT ;  /* 0x008000000e00780b */ /* 0x000fc60003f6e000 */
[----:B------:R-:W3:Y:S01]  /*0490*/  MUFU.SQRT R25, R26 ;  /* 0x0000001a00197308 */ /* 0x000ee20000002000 */
[----:B------:R-:W-:Y:S01]  /*04a0*/  @!P4 FMUL R9, R9, 16777216 ;  /* 0x4b8000000909c820 */ /* 0x000fe20000400000 */
[----:B------:R-:W-:Y:S01]  /*04b0*/  @!P4 FMUL R20, R20, 16777216 ;  /* 0x4b8000001414c820 */ /* 0x000fe20000400000 */
[----:B--2---:R-:W-:Y:S01]  /*04c0*/  FSETP.GT.AND P4, PT, R15, 8.50705917302346158658e+37, PT ;  /* 0x7e8000000f00780b */ /* 0x004fe20003f84000 */
[----:B------:R-:W-:Y:S01]  /*04d0*/  FADD R11, -R11, R7 ;  /* 0x000000070b0b7221 */ /* 0x000fe20000000100 */
[C---:B------:R-:W-:Y:S01]  /*04e0*/  FSEL R24, R3.reuse, 1, P6 ;  /* 0x3f80000003187808 */ /* 0x040fe20003000000 */
[----:B------:R-:W-:Y:S02]  /*04f0*/  @P6 FMUL R8, R8, 0.25 ;  /* 0x3e80000008086820 */ /* 0x000fe40000400000 */
[----:B------:R2:W4:Y:S01]  /*0500*/  MUFU.RCP R7, R12 ;  /* 0x0000000c00077308 */ /* 0x0005220000001000 */
[----:B------:R-:W-:Y:S01]  /*0510*/  @P2 FMUL R14, R14, 0.25 ;  /* 0x3e8000000e0e2820 */ /* 0x000fe20000400000 */
[----:B------:R-:W-:Y:S01]  /*0520*/  @!P5 FMUL R8, R8, 16777216 ;  /* 0x4b8000000808d820 */ /* 0x000fe20000400000 */
[----:B------:R-:W-:Y:S01]  /*0530*/  @!P5 FMUL R24, R24, 16777216 ;  /* 0x4b8000001818d820 */ /* 0x000fe20000400000 */
[----:B--2---:R-:W-:Y:S01]  /*0540*/  FSEL R12, R3, 1, P2 ;  /* 0x3f800000030c7808 */ /* 0x004fe20001000000 */
[----:B------:R-:W-:Y:S01]  /*0550*/  @!P3 FMUL R14, R14, 16777216 ;  /* 0x4b8000000e0eb820 */ /* 0x000fe20000400000 */
[----:B-1----:R-:W-:-:S03]  /*0560*/  FSETP.GT.AND P5, PT, R13, 8.50705917302346158658e+37, PT ;  /* 0x7e8000000d00780b */ /* 0x002fc60003fa4000 */
[----:B------:R-:W-:Y:S01]  /*0570*/  @!P3 FMUL R12, R12, 16777216 ;  /* 0x4b8000000c0cb820 */ /* 0x000fe20000400000 */
[----:B---3--:R-:W-:Y:S01]  /*0580*/  FSETP.GT.AND P3, PT, R25, 8.50705917302346158658e+37, PT ;  /* 0x7e8000001900780b */ /* 0x008fe20003f64000 */
[----:B------:R-:W-:Y:S01]  /*0590*/  FADD R17, -R21, R17 ;  /* 0x0000001115117221 */ /* 0x000fe20000000100 */
[C---:B------:R-:W-:Y:S01]  /*05a0*/  FSETP.GEU.AND P6, PT, R15.reuse, 1.175494350822287508e-38, PT ;  /* 0x008000000f00780b */ /* 0x040fe20003fce000 */
[----:B------:R-:W-:Y:S01]  /*05b0*/  @P4 FMUL R15, R15, 0.25 ;  /* 0x3e8000000f0f4820 */ /* 0x000fe20000400000 */
[----:B------:R-:W-:Y:S01]  /*05c0*/  FSEL R21, R3, 1, P4 ;  /* 0x3f80000003157808 */ /* 0x000fe20002000000 */
[----:B------:R-:W1:Y:S01]  /*05d0*/  MUFU.RCP R29, R14 ;  /* 0x0000000e001d7308 */ /* 0x000e620000001000 */
[----:B------:R-:W-:Y:S02]  /*05e0*/  FSETP.GEU.AND P2, PT, R13, 1.175494350822287508e-38, PT ;  /* 0x008000000d00780b */ /* 0x000fe40003f4e000 */
[----:B------:R-:W-:Y:S01]  /*05f0*/  FSETP.GEU.AND P4, PT, R25, 1.175494350822287508e-38, PT ;  /* 0x008000001900780b */ /* 0x000fe20003f8e000 */
[----:B------:R-:W-:-:S04]  /*0600*/  FADD R23, -R23, R19 ;  /* 0x0000001317177221 */ /* 0x000fc80000000100 */
[----:B------:R-:W2:Y:S01]  /*0610*/  MUFU.RCP R33, R8 ;  /* 0x0000000800217308 */ /* 0x000ea20000001000 */
[----:B----4-:R-:W-:Y:S01]  /*0620*/  FMUL R19, R7, R6 ;  /* 0x0000000607137220 */ /* 0x010fe20000400000 */
[----:B------:R-:W-:Y:S01]  /*0630*/  @P5 FMUL R13, R13, 0.25 ;  /* 0x3e8000000d0d5820 */ /* 0x000fe20000400000 */
[----:B------:R-:W3:Y:S01]  /*0640*/  LDC.64 R6, c[0x0][0x228] ;  /* 0x00008a00ff067b82 */ /* 0x000ee20000000a00 */
[----:B------:R-:W-:-:S04]  /*0650*/  @P3 FMUL R25, R25, 0.25 ;  /* 0x3e80000019193820 */ /* 0x000fc80000400000 */
[----:B------:R-:W4:Y:S01]  /*0660*/  MUFU.RCP R9, R9 ;  /* 0x0000000900097308 */ /* 0x000f220000001000 */
[----:B------:R-:W-:Y:S01]  /*0670*/  @!P6 FMUL R15, R15, 16777216 ;  /* 0x4b8000000f0fe820 */ /* 0x000fe20000400000 */
[----:B------:R-:W-:Y:S01]  /*0680*/  @!P2 FMUL R13, R13, 16777216 ;  /* 0x4b8000000d0da820 */ /* 0x000fe20000400000 */
[----:B------:R-:W-:Y:S01]  /*0690*/  @!P4 FMUL R25, R25, 16777216 ;  /* 0x4b8000001919c820 */ /* 0x000fe20000400000 */
[----:B-1----:R-:W-:Y:S01]  /*06a0*/  FMUL R12, R29, R12 ;  /* 0x0000000c1d0c7220 */ /* 0x002fe20000400000 */
[----:B--2---:R-:W-:-:S03]  /*06b0*/  FMUL R33, R33, R24 ;  /* 0x0000001821217220 */ /* 0x004fc60000400000 */
[----:B------:R1:W2:Y:S08]  /*06c0*/  MUFU.RCP R8, R15 ;  /* 0x0000000f00087308 */ /* 0x0002b00000001000 */
[----:B------:R-:W5:Y:S01]  /*06d0*/  MUFU.RCP R26, R13 ;  /* 0x0000000d001a7308 */ /* 0x000f620000001000 */
[----:B----4-:R-:W-:Y:S01]  /*06e0*/  FMUL R24, R9, R20 ;  /* 0x0000001409187220 */ /* 0x010fe20000400000 */
[----:B-1----:R-:W-:-:S06]  /*06f0*/  FMUL R15, R33, R10 ;  /* 0x0000000a210f7220 */ /* 0x002fcc0000400000 */
[----:B------:R2:W1:Y:S01]  /*0700*/  MUFU.RCP R29, R25 ;  /* 0x00000019001d7308 */ /* 0x0004620000001000 */
[C---:B------:R-:W-:Y:S02]  /*0710*/  FSEL R9, R3.reuse, 1, P5 ;  /* 0x3f80000003097808 */ /* 0x040fe40002800000 */
[----:B------:R-:W-:Y:S01]  /*0720*/  FSEL R10, R3, 1, P3 ;  /* 0x3f800000030a7808 */ /* 0x000fe20001800000 */
[----:B------:R-:W-:Y:S02]  /*0730*/  @!P6 FMUL R21, R21, 16777216 ;  /* 0x4b8000001515e820 */ /* 0x000fe40000400000 */
[----:B------:R-:W-:Y:S02]  /*0740*/  @!P2 FMUL R9, R9, 16777216 ;  /* 0x4b8000000909a820 */ /* 0x000fe40000400000 */
[----:B------:R-:W-:Y:S01]  /*0750*/  @!P4 FMUL R10, R10, 16777216 ;  /* 0x4b8000000a0ac820 */ /* 0x000fe20000400000 */
[----:B------:R-:W-:Y:S01]  /*0760*/  FMUL R12, R12, R11 ;  /* 0x0000000b0c0c7220 */ /* 0x000fe20000400000 */
[----:B------:R-:W-:Y:S01]  /*0770*/  FMUL R24, R24, R5 ;  /* 0x0000000518187220 */ /* 0x000fe20000400000 */
[----:B------:R-:W-:Y:S01]  /*0780*/  FMUL R19, R19, R4 ;  /* 0x0000000413137220 */ /* 0x000fe20000400000 */
[----:B--2---:R-:W-:Y:S01]  /*0790*/  FMUL R25, R8, R21 ;  /* 0x0000001508197220 */ /* 0x004fe20000400000 */
[----:B-----5:R-:W-:Y:S01]  /*07a0*/  FMUL R26, R26, R9 ;  /* 0x000000091a1a7220 */ /* 0x020fe20000400000 */
[----:B---3--:R-:W-:-:S04]  /*07b0*/  IMAD.WIDE R32, R2, 0x4, R6 ;  /* 0x0000000402207825 */ /* 0x008fc800078e0206 */
[----:B-1----:R-:W-:Y:S01]  /*07c0*/  FMUL R29, R29, R10 ;  /* 0x0000000a1d1d7220 */ /* 0x002fe20000400000 */
[----:B------:R-:W-:Y:S02]  /*07d0*/  CS2R R8, SRZ ;  /* 0x0000000000087805 */ /* 0x000fe4000001ff00 */
[----:B------:R-:W-:Y:S02]  /*07e0*/  CS2R R10, SRZ ;  /* 0x00000000000a7805 */ /* 0x000fe4000001ff00 */
[----:B------:R-:W-:Y:S02]  /*07f0*/  CS2R R4, SRZ ;  /* 0x0000000000047805 */ /* 0x000fe4000001ff00 */
[----:B------:R-:W-:Y:S02]  /*0800*/  CS2R R6, SRZ ;  /* 0x0000000000067805 */ /* 0x000fe4000001ff00 */
[----:B------:R-:W2:Y:S04]  /*0810*/  @!P1 LDG.E.EL.128 R8, desc[UR4][R32.64] ;  /* 0x0000000420089981 */ /* 0x000ea8000c2e1d00 */
[----:B------:R-:W2:Y:S01]  /*0820*/  @!P1 LDG.E.EL.128 R4, desc[UR4][R30.64] ;  /* 0x000000041e049981 */ /* 0x000ea2000c2e1d00 */
[----:B------:R-:W-:-:S04]  /*0830*/  FADD R27, R27, 0.0010000000474974513054 ;  /* 0x3a83126f1b1b7421 */ /* 0x000fc80000000000 */
[----:B------:R-:W1:Y:S02]  /*0840*/  MUFU.SQRT R20, R27 ;  /* 0x0000001b00147308 */ /* 0x000e640000002000 */
[C---:B-1----:R-:W-:Y:S02]  /*0850*/  FSETP.GT.AND P2, PT, R20.reuse, 8.50705917302346158658e+37, PT ;  /* 0x7e8000001400780b */ /* 0x042fe40003f44000 */
[----:B------:R-:W-:-:S11]  /*0860*/  FSETP.GEU.AND P3, PT, R20, 1.175494350822287508e-38, PT ;  /* 0x008000001400780b */ /* 0x000fd60003f6e000 */
[----:B------:R-:W-:-:S04]  /*0870*/  @P2 FMUL R20, R20, 0.25 ;  /* 0x3e80000014142820 */ /* 0x000fc80000400000 */
[----:B------:R-:W-:-:S06]  /*0880*/  @!P3 FMUL R20, R20, 16777216 ;  /* 0x4b8000001414b820 */ /* 0x000fcc0000400000 */
[----:B------:R-:W1:Y:S01]  /*0890*/  MUFU.RCP R20, R20 ;  /* 0x0000001400147308 */ /* 0x000e620000001000 */
[----:B------:R-:W-:-:S05]  /*08a0*/  FSEL R3, R3, 1, P2 ;  /* 0x3f80000003037808 */ /* 0x000fca0001000000 */
[----:B------:R-:W-:Y:S01]  /*08b0*/  @!P3 FMUL R3, R3, 16777216 ;  /* 0x4b8000000303b820 */ /* 0x000fe20000400000 */
[----:B------:R-:W-:-:S03]  /*08c0*/  FADD R18, -R22, R18 ;  /* 0x0000001216127221 */ /* 0x000fc60000000100 */
[----:B-1----:R-:W-:Y:S01]  /*08d0*/  FMUL R2, R20, R3 ;  /* 0x0000000314027220 */ /* 0x002fe20000400000 */
[----:B------:R-:W-:-:S03]  /*08e0*/  CS2R R20, SRZ ;  /* 0x0000000000147805 */ /* 0x000fc6000001ff00 */
[----:B------:R-:W-:Y:S01]  /*08f0*/  FMUL R2, R2, R23 ;  /* 0x0000001702027220 */ /* 0x000fe20000400000 */
[----:B------:R-:W-:-:S06]  /*0900*/  CS2R R22, SRZ ;  /* 0x0000000000167805 */ /* 0x000fcc000001ff00 */
[----:B------:R-:W3:Y:S01]  /*0910*/  @!P0 LDG.E.EL.128 R20, desc[UR4][R30.64] ;  /* 0x000000041e148981 */ /* 0x000ee2000c2e1d00 */
[----:B--2---:R-:W-:Y:S01]  /*0920*/  FFMA R6, R15, R10, R6 ;  /* 0x0000000a0f067223 */ /* 0x004fe20000000006 */
[----:B------:R-:W-:Y:S01]  /*0930*/  FFMA R7, R12, R11, R7 ;  /* 0x0000000b0c077223 */ /* 0x000fe20000000007 */
[----:B------:R-:W-:Y:S02]  /*0940*/  CS2R R12, SRZ ;  /* 0x00000000000c7805 */ /* 0x000fe4000001ff00 */
[----:B------:R-:W-:Y:S01]  /*0950*/  CS2R R14, SRZ ;  /* 0x00000000000e7805 */ /* 0x000fe2000001ff00 */
[----:B------:R-:W1:Y:S05]  /*0960*/  LDC.64 R10, c[0x0][0x238] ;  /* 0x00008e00ff0a7b82 */ /* 0x000e6a0000000a00 */
[----:B------:R-:W3:Y:S01]  /*0970*/  @!P0 LDG.E.EL.128 R12, desc[UR4][R32.64] ;  /* 0x00000004200c8981 */ /* 0x000ee2000c2e1d00 */
[----:B------:R-:W-:Y:S01]  /*0980*/  FFMA R5, R24, R9, R5 ;  /* 0x0000000918057223 */ /* 0x000fe20000000005 */
[----:B------:R-:W-:Y:S01]  /*0990*/  FFMA R4, R19, R8, R4 ;  /* 0x0000000813047223 */ /* 0x000fe20000000004 */
[----:B------:R-:W-:Y:S01]  /*09a0*/  FSETP.GEU.AND P2, PT, R7, RZ, PT ;  /* 0x000000ff0700720b */ /* 0x000fe20003f4e000 */
[----:B------:R-:W-:Y:S01]  /*09b0*/  FMUL R29, R29, R18 ;  /* 0x000000121d1d7220 */ /* 0x000fe20000400000 */
[----:B------:R-:W-:Y:S01]  /*09c0*/  FSETP.GEU.AND P3, PT, R6, RZ, PT ;  /* 0x000000ff0600720b */ /* 0x000fe20003f6e000 */
[----:B------:R-:W-:Y:S01]  /*09d0*/  FMUL R26, R26, R17 ;  /* 0x000000111a1a7220 */ /* 0x000fe20000400000 */
[----:B------:R-:W-:Y:S01]  /*09e0*/  FSETP.GEU.AND P4, PT, R5, RZ, PT ;  /* 0x000000ff0500720b */ /* 0x000fe20003f8e000 */
[----:B------:R-:W-:Y:S01]  /*09f0*/  FMUL R25, R25, R16 ;  /* 0x0000001019197220 */ /* 0x000fe20000400000 */
[----:B------:R-:W-:-:S02]  /*0a00*/  FSETP.GEU.AND P5, PT, R4, RZ, PT ;  /* 0x000000ff0400720b */ /* 0x000fc40003fae000 */
[----:B------:R-:W-:Y:S02]  /*0a10*/  SEL R7, R7, RZ, P2 ;  /* 0x000000ff07077207 */ /* 0x000fe40001000000 */
[----:B------:R-:W-:Y:S02]  /*0a20*/  SEL R6, R6, RZ, P3 ;  /* 0x000000ff06067207 */ /* 0x000fe40001800000 */
[----:B------:R-:W-:Y:S02]  /*0a30*/  SEL R5, R5, RZ, P4 ;  /* 0x000000ff05057207 */ /* 0x000fe40002000000 */
[----:B------:R-:W-:Y:S01]  /*0a40*/  SEL R4, R4, RZ, P5 ;  /* 0x000000ff04047207 */ /* 0x000fe20002800000 */
[----:B-1----:R-:W-:-:S05]  /*0a50*/  IMAD.WIDE R10, R0, 0x4, R10 ;  /* 0x00000004000a7825 */ /* 0x002fca00078e020a */
[----:B------:R1:W-:Y:S01]  /*0a60*/  @!P1 STG.E.128 desc[UR4][R10.64], R4 ;  /* 0x000000040a009986 */ /* 0x0003e2000c101d04 */
[----:B---3--:R-:W-:Y:S01]  /*0a70*/  FFMA R2, R2, R15, R23 ;  /* 0x0000000f02027223 */ /* 0x008fe20000000017 */
[----:B------:R-:W-:Y:S01]  /*0a80*/  FFMA R14, R29, R14, R22 ;  /* 0x0000000e1d0e7223 */ /* 0x000fe20000000016 */
[----:B------:R-:W-:Y:S01]  /*0a90*/  FFMA R13, R26, R13, R21 ;  /* 0x0000000d1a0d7223 */ /* 0x000fe20000000015 */
[----:B------:R-:W-:Y:S02]  /*0aa0*/  FFMA R12, R25, R12, R20 ;  /* 0x0000000c190c7223 */ /* 0x000fe40000000014 */
[----:B------:R-:W-:Y:S02]  /*0ab0*/  FSETP.GEU.AND P1, PT, R2, RZ, PT ;  /* 0x000000ff0200720b */ /* 0x000fe40003f2e000 */
[----:B------:R-:W-:Y:S02]  /*0ac0*/  FSETP.GEU.AND P2, PT, R14, RZ, PT ;  /* 0x000000ff0e00720b */ /* 0x000fe40003f4e000 */
[----:B------:R-:W-:-:S02]  /*0ad0*/  FSETP.GEU.AND P3, PT, R13, RZ, PT ;  /* 0x000000ff0d00720b */ /* 0x000fc40003f6e000 */
[----:B------:R-:W-:Y:S02]  /*0ae0*/  FSETP.GEU.AND P4, PT, R12, RZ, PT ;  /* 0x000000ff0c00720b */ /* 0x000fe40003f8e000 */
[----:B------:R-:W-:Y:S02]  /*0af0*/  SEL R15, R2, RZ, P1 ;  /* 0x000000ff020f7207 */ /* 0x000fe40000800000 */
[----:B------:R-:W-:Y:S02]  /*0b00*/  SEL R14, R14, RZ, P2 ;  /* 0x000000ff0e0e7207 */ /* 0x000fe40001000000 */
[----:B------:R-:W-:Y:S02]  /*0b10*/  SEL R13, R13, RZ, P3 ;  /* 0x000000ff0d0d7207 */ /* 0x000fe40001800000 */
[----:B------:R-:W-:Y:S01]  /*0b20*/  SEL R12, R12, RZ, P4 ;  /* 0x000000ff0c0c7207 */ /* 0x000fe20002000000 */
[----:B-1----:R-:W-:Y:S06]  /*0b30*/  @P0 EXIT ;  /* 0x000000000000094d */ /* 0x002fec0003800000 */
[----:B------:R-:W-:Y:S01]  /*0b40*/  STG.E.128 desc[UR4][R10.64+0x800], R12 ;  /* 0x0008000c0a007986 */ /* 0x000fe2000c101d04 */
[----:B------:R-:W-:Y:S05]  /*0b50*/  EXIT ;  /* 0x000000000000794d */ /* 0x000fea0003800000 */
.L_x_0:
[----:B------:R-:W-:-:S00]  /*0b60*/  BRA `(.L_x_0) ;  /* 0xfffffffc00fc7947 */ /* 0x000fc0000383ffff */
[----:B------:R-:W-:-:S00]  /*0b70*/  NOP ;  /* 0x0000000000007918 */ /* 0x000fc00000000000 */
        /* <DEDUP_REMOVED lines=8> */
.L_x_1:


//--------------------- .nv.global.init           --------------------------
	.section	.nv.global.init,"aw",@progbits
.nv.global.init:
	.type		_$_str,@object
	.size		_$_str,(_$_str_$_2 - _$_str)
_$_str:
        /*0000*/ 	.byte	0x5f, 0x5f, 0x43, 0x55, 0x44, 0x41, 0x5f, 0x46, 0x54, 0x5a, 0x00
	.type		_$_str_$_2,@object
	.size		_$_str_$_2,(.L_1 - _$_str_$_2)
_$_str_$_2:
        /*000b*/ 	.byte	0x5f, 0x5f, 0x43, 0x55, 0x44, 0x41, 0x5f, 0x50, 0x52, 0x45, 0x43, 0x5f, 0x53, 0x51, 0x52, 0x54
        /*001b*/ 	.byte	0x00
.L_1:


//--------------------- .nv.constant0.triton_poi_fused__native_batch_norm_legit_no_training_relu_27 --------------------------
	.section	.nv.constant0.triton_poi_fused__native_batch_norm_legit_no_training_relu_27,"a",@progbits
	.sectionflags	@""
	.align	4
.nv.constant0.triton_poi_fused__native_batch_norm_legit_no_training_relu_27:
	.zero		580
